//
// Generated by NVIDIA NVVM Compiler
//
// Compiler Build ID: CL-36424714
// Cuda compilation tools, release 13.0, V13.0.88
// Based on NVVM 20.0.0
//

.version 9.0
.target sm_100
.address_size 64

	// .globl	_Z6squareiPiS_S_

.visible .entry _Z6squareiPiS_S_(
	.param .u32 _Z6squareiPiS_S__param_0,
	.param .u64 .ptr .align 1 _Z6squareiPiS_S__param_1,
	.param .u64 .ptr .align 1 _Z6squareiPiS_S__param_2,
	.param .u64 .ptr .align 1 _Z6squareiPiS_S__param_3
)
{
	.reg .pred 	%p<2>;
	.reg .b32 	%r<10>;
	.reg .b64 	%rd<11>;

	ld.param.u32 	%r2, [_Z6squareiPiS_S__param_0];
	ld.param.u64 	%rd1, [_Z6squareiPiS_S__param_1];
	ld.param.u64 	%rd2, [_Z6squareiPiS_S__param_2];
	ld.param.u64 	%rd3, [_Z6squareiPiS_S__param_3];
	mov.u32 	%r3, %ctaid.x;
	mov.u32 	%r4, %ntid.x;
	mov.u32 	%r5, %tid.x;
	mad.lo.s32 	%r1, %r3, %r4, %r5;
	setp.ge.s32 	%p1, %r1, %r2;
	@%p1 bra 	$L__BB0_2;
	cvta.to.global.u64 	%rd4, %rd1;
	cvta.to.global.u64 	%rd5, %rd2;
	cvta.to.global.u64 	%rd6, %rd3;
	mul.wide.s32 	%rd7, %r1, 4;
	add.s64 	%rd8, %rd4, %rd7;
	ld.global.u32 	%r6, [%rd8];
	mul.lo.s32 	%r7, %r6, %r6;
	add.s64 	%rd9, %rd5, %rd7;
	ld.global.u32 	%r8, [%rd9];
	mad.lo.s32 	%r9, %r8, %r8, %r7;
	add.s64 	%rd10, %rd6, %rd7;
	st.global.u32 	[%rd10], %r9;
$L__BB0_2:
	ret;

}


// ===== COMPILED SASS (sm_100) =====

	.target	sm_100

	.elftype	@"ET_EXEC"


//--------------------- .note.nv.tkinfo           --------------------------
	.section	.note.nv.tkinfo,"",@"SHT_NOTE"
	.sectionflags	@"SHF_NOTE_NV_TKINFO"
	.tkinfo
        /*0018*/ 	.word	0x00000002
        /*0030*/ 	.string	""
        /*0030*/ 	.string	"ptxas"
        /*0030*/ 	.string	"Cuda compilation tools, release 13.0, V13.0.88"
        /*0030*/ 	.string	"Build cuda_13.0.r13.0/compiler.36424714_0"
        /*0030*/ 	.string	"-arch sm_100 -m 64 "



//--------------------- .note.nv.cuinfo           --------------------------
	.section	.note.nv.cuinfo,"",@"SHT_NOTE"
	.sectionflags	@"SHF_NOTE_NV_CUINFO"
        /*0018*/ 	.short	0x0002
        /*001a*/ 	.short	0x0064
        /*001c*/ 	.short	0x0082
	.zero		2


//--------------------- .nv.info                  --------------------------
	.section	.nv.info,"",@"SHT_CUDA_INFO"
	.align	4


	//----- nvinfo : EIATTR_REGCOUNT
	.align		4
        /*0000*/ 	.byte	0x04, 0x2f
        /*0002*/ 	.short	(.L_1 - .L_0)
	.align		4
.L_0:
        /*0004*/ 	.word	index@(_Z6squareiPiS_S_)
        /*0008*/ 	.word	0x0000000c


	//----- nvinfo : EIATTR_FRAME_SIZE
	.align		4
.L_1:
        /*000c*/ 	.byte	0x04, 0x11
        /*000e*/ 	.short	(.L_3 - .L_2)
	.align		4
.L_2:
        /*0010*/ 	.word	index@(_Z6squareiPiS_S_)
        /*0014*/ 	.word	0x00000000


	//----- nvinfo : EIATTR_MIN_STACK_SIZE
	.align		4
.L_3:
        /*0018*/ 	.byte	0x04, 0x12
        /*001a*/ 	.short	(.L_5 - .L_4)
	.align		4
.L_4:
        /*001c*/ 	.word	index@(_Z6squareiPiS_S_)
        /*0020*/ 	.word	0x00000000
.L_5:


//--------------------- .nv.compat                --------------------------
	.section	.nv.compat,"",@"SHT_CUDA_COMPAT_INFO"
	.align	4
        /*0000*/ 	.byte	0x02, 0x09, 0x00, 0x00, 0x02, 0x02, 0x01, 0x00, 0x02, 0x05, 0x05, 0x00, 0x03, 0x07, 0x01, 0x01
        /*0010*/ 	.byte	0x02, 0x03, 0x00, 0x00, 0x02, 0x06, 0x01, 0x00, 0x04, 0x0b, 0x08, 0x00, 0x09, 0x00, 0x00, 0x00
        /*0020*/ 	.byte	0x00, 0x00, 0x00, 0x00


//--------------------- .nv.info._Z6squareiPiS_S_ --------------------------
	.section	.nv.info._Z6squareiPiS_S_,"",@"SHT_CUDA_INFO"
	.sectionflags	@""
	.align	4


	//----- nvinfo : EIATTR_CUDA_API_VERSION
	.align		4
        /*0000*/ 	.byte	0x04, 0x37
        /*0002*/ 	.short	(.L_7 - .L_6)
.L_6:
        /*0004*/ 	.word	0x00000082


	//----- nvinfo : EIATTR_KPARAM_INFO
	.align		4
.L_7:
        /*0008*/ 	.byte	0x04, 0x17
        /*000a*/ 	.short	(.L_9 - .L_8)
.L_8:
        /*000c*/ 	.word	0x00000000
        /*0010*/ 	.short	0x0003
        /*0012*/ 	.short	0x0018
        /*0014*/ 	.byte	0x00, 0xf5, 0x21, 0x00


	//----- nvinfo : EIATTR_KPARAM_INFO
	.align		4
.L_9:
        /*0018*/ 	.byte	0x04, 0x17
        /*001a*/ 	.short	(.L_11 - .L_10)
.L_10:
        /*001c*/ 	.word	0x00000000
        /*0020*/ 	.short	0x0002
        /*0022*/ 	.short	0x0010
        /*0024*/ 	.byte	0x00, 0xf5, 0x21, 0x00


	//----- nvinfo : EIATTR_KPARAM_INFO
	.align		4
.L_11:
        /*0028*/ 	.byte	0x04, 0x17
        /*002a*/ 	.short	(.L_13 - .L_12)
.L_12:
        /*002c*/ 	.word	0x00000000
        /*0030*/ 	.short	0x0001
        /*0032*/ 	.short	0x0008
        /*0034*/ 	.byte	0x00, 0xf5, 0x21, 0x00


	//----- nvinfo : EIATTR_KPARAM_INFO
	.align		4
.L_13:
        /*0038*/ 	.byte	0x04, 0x17
        /*003a*/ 	.short	(.L_15 - .L_14)
.L_14:
        /*003c*/ 	.word	0x00000000
        /*0040*/ 	.short	0x0000
        /*0042*/ 	.short	0x0000
        /*0044*/ 	.byte	0x00, 0xf0, 0x11, 0x00


	//----- nvinfo : EIATTR_SPARSE_MMA_MASK
	.align		4
.L_15:
        /*0048*/ 	.byte	0x03, 0x50
        /*004a*/ 	.short	0x0000


	//----- nvinfo : EIATTR_MAXREG_COUNT
	.align		4
        /*004c*/ 	.byte	0x03, 0x1b
        /*004e*/ 	.short	0x00ff


	//----- nvinfo : EIATTR_MERCURY_ISA_VERSION
	.align		4
        /*0050*/ 	.byte	0x03, 0x5f
        /*0052*/ 	.short	0x0101


	//----- nvinfo : EIATTR_VRC_CTA_INIT_COUNT
	.align		4
        /*0054*/ 	.byte	0x02, 0x4a
	.zero		1
	.zero		1


	//----- nvinfo : EIATTR_EXIT_INSTR_OFFSETS
	.align		4
        /*0058*/ 	.byte	0x04, 0x1c
        /*005a*/ 	.short	(.L_17 - .L_16)


	//   ....[0]....
.L_16:
        /*005c*/ 	.word	0x00000070


	//   ....[1]....
        /*0060*/ 	.word	0x00000140


	//----- nvinfo : EIATTR_CBANK_PARAM_SIZE
	.align		4
.L_17:
        /*0064*/ 	.byte	0x03, 0x19
        /*0066*/ 	.short	0x0020


	//----- nvinfo : EIATTR_PARAM_CBANK
	.align		4
        /*0068*/ 	.byte	0x04, 0x0a
        /*006a*/ 	.short	(.L_19 - .L_18)
	.align		4
.L_18:
        /*006c*/ 	.word	index@(.nv.constant0._Z6squareiPiS_S_)
        /*0070*/ 	.short	0x0380
        /*0072*/ 	.short	0x0020


	//----- nvinfo : EIATTR_SW_WAR
	.align		4
.L_19:
        /*0074*/ 	.byte	0x04, 0x36
        /*0076*/ 	.short	(.L_21 - .L_20)
.L_20:
        /*0078*/ 	.word	0x00000008
.L_21:


//--------------------- .nv.callgraph             --------------------------
	.section	.nv.callgraph,"",@"SHT_CUDA_CALLGRAPH"
	.align	4
	.sectionentsize	8
	.align		4
        /*0000*/ 	.word	0x00000000
	.align		4
        /*0004*/ 	.word	0xffffffff
	.align		4
        /*0008*/ 	.word	0x00000000
	.align		4
        /*000c*/ 	.word	0xfffffffe
	.align		4
        /*0010*/ 	.word	0x00000000
	.align		4
        /*0014*/ 	.word	0xfffffffd
	.align		4
        /*0018*/ 	.word	0x00000000
	.align		4
        /*001c*/ 	.word	0xfffffffc


//--------------------- .text._Z6squareiPiS_S_    --------------------------
	.section	.text._Z6squareiPiS_S_,"ax",@progbits
	.align	128
        .global         _Z6squareiPiS_S_
        .type           _Z6squareiPiS_S_,@function
        .size           _Z6squareiPiS_S_,(.L_x_1 - _Z6squareiPiS_S_)
        .other          _Z6squareiPiS_S_,@"STO_CUDA_ENTRY STV_DEFAULT"
_Z6squareiPiS_S_:
.text._Z6squareiPiS_S_:
[----:B------:R-:W-:Y:S01]  /*0000*/  LDC R1, c[0x0][0x37c] ;  /* 0x0000df00ff017b82 */ /* 0x000fe20000000800 */
[----:B------:R-:W0:Y:S07]  /*0010*/  S2R R0, SR_TID.X ;  /* 0x0000000000007919 */ /* 0x000e2e0000002100 */
[----:B------:R-:W0:Y:S01]  /*0020*/  S2UR UR4, SR_CTAID.X ;  /* 0x00000000000479c3 */ /* 0x000e220000002500 */
[----:B------:R-:W1:Y:S07]  /*0030*/  LDCU UR5, c[0x0][0x380] ;  /* 0x00007000ff0577ac */ /* 0x000e6e0008000800 */
[----:B------:R-:W0:Y:S02]  /*0040*/  LDC R9, c[0x0][0x360] ;  /* 0x0000d800ff097b82 */ /* 0x000e240000000800 */
[----:B0-----:R-:W-:-:S05]  /*0050*/  IMAD R9, R9, UR4, R0 ;  /* 0x0000000409097c24 */ /* 0x001fca000f8e0200 */
[----:B-1----:R-:W-:-:S13]  /*0060*/  ISETP.GE.AND P0, PT, R9, UR5, PT ;  /* 0x0000000509007c0c */ /* 0x002fda000bf06270 */
[----:B------:R-:W-:Y:S05]  /*0070*/  @P0 EXIT ;  /* 0x000000000000094d */ /* 0x000fea0003800000 */
[----:B------:R-:W0:Y:S01]  /*0080*/  LDC.64 R2, c[0x0][0x388] ;  /* 0x0000e200ff027b82 */ /* 0x000e220000000a00 */
[----:B------:R-:W1:Y:S07]  /*0090*/  LDCU.64 UR4, c[0x0][0x358] ;  /* 0x00006b00ff0477ac */ /* 0x000e6e0008000a00 */
[----:B------:R-:W2:Y:S08]  /*00a0*/  LDC.64 R4, c[0x0][0x390] ;  /* 0x0000e400ff047b82 */ /* 0x000eb00000000a00 */
[----:B------:R-:W3:Y:S01]  /*00b0*/  LDC.64 R6, c[0x0][0x398] ;  /* 0x0000e600ff067b82 */ /* 0x000ee20000000a00 */
[----:B0-----:R-:W-:-:S06]  /*00c0*/  IMAD.WIDE R2, R9, 0x4, R2 ;  /* 0x0000000409027825 */ /* 0x001fcc00078e0202 */
[----:B-1----:R-:W4:Y:S01]  /*00d0*/  LDG.E R2, desc[UR4][R2.64] ;  /* 0x0000000402027981 */ /* 0x002f22000c1e1900 */
[----:B--2---:R-:W-:-:S06]  /*00e0*/  IMAD.WIDE R4, R9, 0x4, R4 ;  /* 0x0000000409047825 */ /* 0x004fcc00078e0204 */
[----:B------:R-:W2:Y:S01]  /*00f0*/  LDG.E R5, desc[UR4][R4.64] ;  /* 0x0000000404057981 */ /* 0x000ea2000c1e1900 */
[----:B---3--:R-:W-:-:S04]  /*0100*/  IMAD.WIDE R6, R9, 0x4, R6 ;  /* 0x0000000409067825 */ /* 0x008fc800078e0206 */
[----:B----4-:R-:W-:-:S04]  /*0110*/  IMAD R0, R2, R2, RZ ;  /* 0x0000000202007224 */ /* 0x010fc800078e02ff */
[----:B--2---:R-:W-:-:S05]  /*0120*/  IMAD R9, R5, R5, R0 ;  /* 0x0000000505097224 */ /* 0x004fca00078e0200 */
[----:B------:R-:W-:Y:S01]  /*0130*/  STG.E desc[UR4][R6.64], R9 ;  /* 0x0000000906007986 */ /* 0x000fe2000c101904 */
[----:B------:R-:W-:Y:S05]  /*0140*/  EXIT ;  /* 0x000000000000794d */ /* 0x000fea0003800000 */
.L_x_0:
[----:B------:R-:W-:-:S00]  /*0150*/  BRA `(.L_x_0) ;  /* 0xfffffffc00fc7947 */ /* 0x000fc0000383ffff */
[----:B------:R-:W-:-:S00]  /*0160*/  NOP ;  /* 0x0000000000007918 */ /* 0x000fc00000000000 */
        /* <DEDUP_REMOVED lines=9> */
.L_x_1:


//--------------------- .nv.shared.reserved.0     --------------------------
	.section	.nv.shared.reserved.0,"aw",@nobits
	.weak		__nv_reservedSMEM_offset_0_alias
	.size		__nv_reservedSMEM_offset_0_alias, 0, 64
	.other		__nv_reservedSMEM_offset_0_alias,@"STO_CUDA_RESERVED_SHARED STV_DEFAULT"
__nv_reservedSMEM_offset_0_alias:
	.zero		0
	.zero		64


//--------------------- .nv.constant0._Z6squareiPiS_S_ --------------------------
	.section	.nv.constant0._Z6squareiPiS_S_,"a",@progbits
	.sectionflags	@""
	.align	4
.nv.constant0._Z6squareiPiS_S_:
	.zero		928


//--------------------- SYMBOLS --------------------------

	.type		.nv.reservedSmem.offset0,@object
	.size		.nv.reservedSmem.offset0,0x4
